	.headerflags	@"EF_CUDA_TEXMODE_UNIFIED EF_CUDA_64BIT_ADDRESS EF_CUDA_ACCELERATORS EF_CUDA_SM90 EF_CUDA_VIRTUAL_SM(EF_CUDA_SM90)"
	.elftype	@"ET_EXEC"


//--------------------- .nv.info                  --------------------------
	.section	.nv.info,"",@"SHT_CUDA_INFO"
	.align	4


	//----- nvinfo : EIATTR_REGCOUNT
	.align		4
        /*0000*/ 	.byte	0x04, 0x2f
        /*0002*/ 	.short	(.L_1 - .L_0)
	.align		4
.L_0:
        /*0004*/ 	.word	index@(triton_mm)
        /*0008*/ 	.word	0x0000003a


	//----- nvinfo : EIATTR_MIN_STACK_SIZE
	.align		4
.L_1:
        /*000c*/ 	.byte	0x04, 0x12
        /*000e*/ 	.short	(.L_3 - .L_2)
	.align		4
.L_2:
        /*0010*/ 	.word	index@(triton_mm)
        /*0014*/ 	.word	0x00000000


	//----- nvinfo : EIATTR_FRAME_SIZE
	.align		4
.L_3:
        /*0018*/ 	.byte	0x04, 0x11
        /*001a*/ 	.short	(.L_5 - .L_4)
	.align		4
.L_4:
        /*001c*/ 	.word	index@(triton_mm)
        /*0020*/ 	.word	0x00000000


	//----- nvinfo : EIATTR_MIN_STACK_SIZE
	.align		4
.L_5:
        /*0024*/ 	.byte	0x04, 0x12
        /*0026*/ 	.short	(.L_7 - .L_6)
	.align		4
.L_6:
        /*0028*/ 	.word	index@(triton_mm)
        /*002c*/ 	.word	0x00000000
.L_7:


//--------------------- .nv.info.triton_mm        --------------------------
	.section	.nv.info.triton_mm,"",@"SHT_CUDA_INFO"
	.sectionflags	@""
	.align	4


	//----- nvinfo : EIATTR_CUDA_API_VERSION
	.align		4
        /*0000*/ 	.byte	0x04, 0x37
        /*0002*/ 	.short	(.L_9 - .L_8)
.L_8:
        /*0004*/ 	.word	0x0000007c


	//----- nvinfo : EIATTR_KPARAM_INFO
	.align		4
.L_9:
        /*0008*/ 	.byte	0x04, 0x17
        /*000a*/ 	.short	(.L_11 - .L_10)
.L_10:
        /*000c*/ 	.word	0x00000000
        /*0010*/ 	.short	0x0004
        /*0012*/ 	.short	0x0020
        /*0014*/ 	.byte	0x00, 0xf0, 0x11, 0x00


	//----- nvinfo : EIATTR_KPARAM_INFO
	.align		4
.L_11:
        /*0018*/ 	.byte	0x04, 0x17
        /*001a*/ 	.short	(.L_13 - .L_12)
.L_12:
        /*001c*/ 	.word	0x00000000
        /*0020*/ 	.short	0x0003
        /*0022*/ 	.short	0x0018
        /*0024*/ 	.byte	0x00, 0xf0, 0x21, 0x00


	//----- nvinfo : EIATTR_KPARAM_INFO
	.align		4
.L_13:
        /*0028*/ 	.byte	0x04, 0x17
        /*002a*/ 	.short	(.L_15 - .L_14)
.L_14:
        /*002c*/ 	.word	0x00000000
        /*0030*/ 	.short	0x0002
        /*0032*/ 	.short	0x0010
        /*0034*/ 	.byte	0x00, 0xf0, 0x21, 0x00


	//----- nvinfo : EIATTR_KPARAM_INFO
	.align		4
.L_15:
        /*0038*/ 	.byte	0x04, 0x17
        /*003a*/ 	.short	(.L_17 - .L_16)
.L_16:
        /*003c*/ 	.word	0x00000000
        /*0040*/ 	.short	0x0001
        /*0042*/ 	.short	0x0008
        /*0044*/ 	.byte	0x00, 0xf0, 0x21, 0x00


	//----- nvinfo : EIATTR_KPARAM_INFO
	.align		4
.L_17:
        /*0048*/ 	.byte	0x04, 0x17
        /*004a*/ 	.short	(.L_19 - .L_18)
.L_18:
        /*004c*/ 	.word	0x00000000
        /*0050*/ 	.short	0x0000
        /*0052*/ 	.short	0x0000
        /*0054*/ 	.byte	0x00, 0xf0, 0x21, 0x00


	//----- nvinfo : EIATTR_SPARSE_MMA_MASK
	.align		4
.L_19:
        /*0058*/ 	.byte	0x03, 0x50
        /*005a*/ 	.short	0x0000


	//----- nvinfo : EIATTR_MAXREG_COUNT
	.align		4
        /*005c*/ 	.byte	0x03, 0x1b
        /*005e*/ 	.short	0x00ff


	//----- nvinfo : EIATTR_COOP_GROUP_MASK_REGIDS
	.align		4
        /*0060*/ 	.byte	0x04, 0x29
        /*0062*/ 	.short	(.L_21 - .L_20)


	//   ....[0]....
.L_20:
        /*0064*/ 	.word	0xffffffff


	//----- nvinfo : EIATTR_COOP_GROUP_INSTR_OFFSETS
	.align		4
.L_21:
        /*0068*/ 	.byte	0x04, 0x28
        /*006a*/ 	.short	(.L_23 - .L_22)


	//   ....[0]....
.L_22:
        /*006c*/ 	.word	0x000008a0


	//----- nvinfo : EIATTR_EXIT_INSTR_OFFSETS
	.align		4
.L_23:
        /*0070*/ 	.byte	0x04, 0x1c
        /*0072*/ 	.short	(.L_25 - .L_24)


	//   ....[0]....
.L_24:
        /*0074*/ 	.word	0x00000050


	//   ....[1]....
        /*0078*/ 	.word	0x00001680


	//   ....[2]....
        /*007c*/ 	.word	0x000016a0


	//----- nvinfo : EIATTR_MAX_THREADS
	.align		4
.L_25:
        /*0080*/ 	.byte	0x04, 0x05
        /*0082*/ 	.short	(.L_27 - .L_26)
.L_26:
        /*0084*/ 	.word	0x00000080
        /*0088*/ 	.word	0x00000001
        /*008c*/ 	.word	0x00000001


	//----- nvinfo : EIATTR_CBANK_PARAM_SIZE
	.align		4
.L_27:
        /*0090*/ 	.byte	0x03, 0x19
        /*0092*/ 	.short	0x0024


	//----- nvinfo : EIATTR_PARAM_CBANK
	.align		4
        /*0094*/ 	.byte	0x04, 0x0a
        /*0096*/ 	.short	(.L_29 - .L_28)
	.align		4
.L_28:
        /*0098*/ 	.word	index@(.nv.constant0.triton_mm)
        /*009c*/ 	.short	0x0210
        /*009e*/ 	.short	0x0024


	//----- nvinfo : EIATTR_SW_WAR
	.align		4
.L_29:
        /*00a0*/ 	.byte	0x04, 0x36
        /*00a2*/ 	.short	(.L_31 - .L_30)
.L_30:
        /*00a4*/ 	.word	0x00000008
.L_31:


//--------------------- .nv.callgraph             --------------------------
	.section	.nv.callgraph,"",@"SHT_CUDA_CALLGRAPH"
	.align	4
	.sectionentsize	8
	.align		4
        /*0000*/ 	.word	0x00000000
	.align		4
        /*0004*/ 	.word	0xffffffff
	.align		4
        /*0008*/ 	.word	0x00000000
	.align		4
        /*000c*/ 	.word	0xfffffffe
	.align		4
        /*0010*/ 	.word	0x00000000
	.align		4
        /*0014*/ 	.word	0xfffffffd
	.align		4
        /*0018*/ 	.word	0x00000000
	.align		4
        /*001c*/ 	.word	0xfffffffc


//--------------------- .text.triton_mm           --------------------------
	.section	.text.triton_mm,"ax",@progbits
	.sectionflags	@"SHF_BARRIERS=1"
	.align	128
        .global         triton_mm
        .type           triton_mm,@function
        .size           triton_mm,(.L_x_2 - triton_mm)
        .other          triton_mm,@"STO_CUDA_ENTRY STV_DEFAULT"
triton_mm:
.text.triton_mm:
[----:B------:R-:W1:Y:S02]  /*0000*/  LDC R1, c[0x0][0x28] ;  /* 0x00000a00ff017b82 */ /* 0x000e640000000800 */
[----:B------:R-:W2:Y:S01]  /*0010*/  LDC R9, c[0x0][0x230] ;  /* 0x00008c00ff097b82 */ /* 0x000ea20000000800 */
[----:B------:R-:W-:-:S04]  /*0020*/  IMAD.MOV.U32 R0, RZ, RZ, 0xc00 ;  /* 0x00000c00ff007424 */ /* 0x000fc800078e00ff */
[----:B--2---:R-:W-:-:S05]  /*0030*/  IMAD R0, R9, R0, 0xc00000 ;  /* 0x00c0000009007424 */ /* 0x004fca00078e0200 */
[----:B------:R-:W-:-:S13]  /*0040*/  ISETP.NE.AND P0, PT, R0, RZ, PT ;  /* 0x000000ff0000720c */ /* 0x000fda0003f05270 */
[----:B------:R-:W-:Y:S05]  /*0050*/  @!P0 EXIT ;  /* 0x000000000000894d */ /* 0x000fea0003800000 */
[----:B------:R-:W2:Y:S01]  /*0060*/  S2R R7, SR_CTAID.X ;  /* 0x0000000000077919 */ /* 0x000ea20000002500 */
[----:B------:R-:W-:Y:S01]  /*0070*/  VIADD R0, R9, 0x103f ;  /* 0x0000103f09007836 */ /* 0x000fe20000000000 */
[----:B------:R-:W3:Y:S01]  /*0080*/  S2UR UR8, SR_CgaCtaId ;  /* 0x00000000000879c3 */ /* 0x000ee20000008800 */
[----:B------:R-:W-:Y:S01]  /*0090*/  UMOV UR4, 0x400 ;  /* 0x0000040000047882 */ /* 0x000fe20000000000 */
[----:B------:R-:W-:Y:S01]  /*00a0*/  ULDC.64 UR10, c[0x0][0x208] ;  /* 0x00008200000a7ab9 */ /* 0x000fe20000000a00 */
[----:B------:R-:W-:Y:S02]  /*00b0*/  CS2R R24, SRZ ;  /* 0x0000000000187805 */ /* 0x000fe4000001ff00 */
[----:B------:R-:W-:Y:S02]  /*00c0*/  SHF.R.S32.HI R3, RZ, 0x1f, R0 ;  /* 0x0000001fff037819 */ /* 0x000fe40000011400 */
[----:B------:R-:W-:Y:S02]  /*00d0*/  CS2R R26, SRZ ;  /* 0x00000000001a7805 */ /* 0x000fe4000001ff00 */
[----:B------:R-:W-:-:S02]  /*00e0*/  CS2R R28, SRZ ;  /* 0x00000000001c7805 */ /* 0x000fc4000001ff00 */
[----:B------:R-:W-:Y:S02]  /*00f0*/  CS2R R30, SRZ ;  /* 0x00000000001e7805 */ /* 0x000fe4000001ff00 */
[----:B------:R-:W-:Y:S02]  /*0100*/  LEA.HI R3, R3, R0, RZ, 0x6 ;  /* 0x0000000003037211 */ /* 0x000fe400078f30ff */
[----:B------:R-:W-:Y:S02]  /*0110*/  CS2R R32, SRZ ;  /* 0x0000000000207805 */ /* 0x000fe4000001ff00 */
[----:B------:R-:W-:Y:S02]  /*0120*/  CS2R R34, SRZ ;  /* 0x0000000000227805 */ /* 0x000fe4000001ff00 */
[----:B------:R-:W-:Y:S02]  /*0130*/  CS2R R36, SRZ ;  /* 0x0000000000247805 */ /* 0x000fe4000001ff00 */
[----:B------:R-:W-:-:S02]  /*0140*/  CS2R R38, SRZ ;  /* 0x0000000000267805 */ /* 0x000fc4000001ff00 */
[----:B------:R-:W-:Y:S02]  /*0150*/  CS2R R40, SRZ ;  /* 0x0000000000287805 */ /* 0x000fe4000001ff00 */
[----:B------:R-:W-:Y:S02]  /*0160*/  CS2R R42, SRZ ;  /* 0x00000000002a7805 */ /* 0x000fe4000001ff00 */
[----:B------:R-:W-:Y:S02]  /*0170*/  CS2R R44, SRZ ;  /* 0x00000000002c7805 */ /* 0x000fe4000001ff00 */
[----:B------:R-:W-:Y:S02]  /*0180*/  CS2R R46, SRZ ;  /* 0x00000000002e7805 */ /* 0x000fe4000001ff00 */
[----:B------:R-:W-:Y:S02]  /*0190*/  CS2R R48, SRZ ;  /* 0x0000000000307805 */ /* 0x000fe4000001ff00 */
[----:B------:R-:W-:-:S02]  /*01a0*/  CS2R R50, SRZ ;  /* 0x0000000000327805 */ /* 0x000fc4000001ff00 */
[----:B------:R-:W-:Y:S02]  /*01b0*/  CS2R R52, SRZ ;  /* 0x0000000000347805 */ /* 0x000fe4000001ff00 */
[----:B------:R-:W-:Y:S01]  /*01c0*/  CS2R R54, SRZ ;  /* 0x0000000000367805 */ /* 0x000fe2000001ff00 */
[----:B------:R-:W-:Y:S01]  /*01d0*/  UMOV UR9, 0xffffffff ;  /* 0xffffffff00097882 */ /* 0x000fe20000000000 */
[----:B---3--:R-:W-:Y:S01]  /*01e0*/  UPRMT UR8, UR8, 0x654, UR4 ;  /* 0x0000065408087896 */ /* 0x008fe20008000004 */
[C---:B--2---:R-:W-:Y:S01]  /*01f0*/  IMAD.HI R2, R7.reuse, 0x2aaaaaab, RZ ;  /* 0x2aaaaaab07027827 */ /* 0x044fe200078e02ff */
[----:B------:R-:W-:-:S04]  /*0200*/  ISETP.GE.AND P1, PT, R7, RZ, PT ;  /* 0x000000ff0700720c */ /* 0x000fc80003f26270 */
[----:B------:R-:W-:-:S04]  /*0210*/  SHF.R.U32.HI R5, RZ, 0x1f, R2 ;  /* 0x0000001fff057819 */ /* 0x000fc80000011602 */
[----:B------:R-:W-:-:S05]  /*0220*/  LEA.HI.SX32 R4, R2, R5, 0x1a ;  /* 0x0000000502047211 */ /* 0x000fca00078fd2ff */
[C---:B------:R-:W-:Y:S02]  /*0230*/  IMAD.SHL.U32 R0, R4.reuse, 0x8, RZ ;  /* 0x0000000804007824 */ /* 0x040fe400078e00ff */
[----:B------:R-:W-:-:S03]  /*0240*/  IMAD R11, R4, -0x180, R7 ;  /* 0xfffffe80040b7824 */ /* 0x000fc600078e0207 */
[----:B------:R-:W-:-:S04]  /*0250*/  LEA.HI.SX32 R3, R3, -R0, 0x1a ;  /* 0x8000000003037211 */ /* 0x000fc800078fd2ff */
[----:B------:R-:W-:-:S04]  /*0260*/  VIMNMX R8, R3, 0x8, PT ;  /* 0x0000000803087848 */ /* 0x000fc80003fe0100 */
[----:B------:R-:W-:-:S04]  /*0270*/  IABS R15, R8 ;  /* 0x00000008000f7213 */ /* 0x000fc80000000000 */
[----:B------:R-:W2:Y:S08]  /*0280*/  I2F.RP R6, R15 ;  /* 0x0000000f00067306 */ /* 0x000eb00000209400 */
[----:B--2---:R-:W2:Y:S02]  /*0290*/  MUFU.RCP R6, R6 ;  /* 0x0000000600067308 */ /* 0x004ea40000001000 */
[----:B--2---:R-:W-:Y:S01]  /*02a0*/  VIADD R2, R6, 0xffffffe ;  /* 0x0ffffffe06027836 */ /* 0x004fe20000000000 */
[----:B------:R-:W-:-:S05]  /*02b0*/  IABS R6, R7 ;  /* 0x0000000700067213 */ /* 0x000fca0000000000 */
[----:B------:R2:W3:Y:S02]  /*02c0*/  F2I.FTZ.U32.TRUNC.NTZ R3, R2 ;  /* 0x0000000200037305 */ /* 0x0004e4000021f000 */
[----:B--2---:R-:W-:Y:S02]  /*02d0*/  IMAD.MOV.U32 R2, RZ, RZ, RZ ;  /* 0x000000ffff027224 */ /* 0x004fe400078e00ff */
[----:B---3--:R-:W-:-:S04]  /*02e0*/  IMAD.MOV R10, RZ, RZ, -R3 ;  /* 0x000000ffff0a7224 */ /* 0x008fc800078e0a03 */
[----:B------:R-:W-:Y:S01]  /*02f0*/  IMAD R5, R10, R15, RZ ;  /* 0x0000000f0a057224 */ /* 0x000fe200078e02ff */
[----:B------:R-:W-:-:S03]  /*0300*/  IABS R10, R8 ;  /* 0x00000008000a7213 */ /* 0x000fc60000000000 */
[----:B------:R-:W-:-:S04]  /*0310*/  IMAD.HI.U32 R3, R3, R5, R2 ;  /* 0x0000000503037227 */ /* 0x000fc800078e0002 */
[----:B------:R-:W-:Y:S01]  /*0320*/  IMAD.MOV R13, RZ, RZ, -R10 ;  /* 0x000000ffff0d7224 */ /* 0x000fe200078e0a0a */
[----:B------:R-:W-:Y:S01]  /*0330*/  IABS R10, R11 ;  /* 0x0000000b000a7213 */ /* 0x000fe20000000000 */
[----:B------:R-:W-:-:S04]  /*0340*/  IMAD.HI.U32 R2, R3, R6, RZ ;  /* 0x0000000603027227 */ /* 0x000fc800078e00ff */
[----:B------:R-:W-:Y:S02]  /*0350*/  VIADD R5, R9, 0x1000 ;  /* 0x0000100009057836 */ /* 0x000fe40000000000 */
[----:B------:R-:W-:Y:S02]  /*0360*/  IMAD R6, R2, R13, R6 ;  /* 0x0000000d02067224 */ /* 0x000fe400078e0206 */
[----:B------:R-:W2:Y:S01]  /*0370*/  S2R R2, SR_TID.X ;  /* 0x0000000000027919 */ /* 0x000ea20000002100 */
[----:B------:R-:W-:Y:S01]  /*0380*/  IABS R12, R5 ;  /* 0x00000005000c7213 */ /* 0x000fe20000000000 */
[----:B------:R-:W-:Y:S01]  /*0390*/  IMAD.HI.U32 R4, R3, R10, RZ ;  /* 0x0000000a03047227 */ /* 0x000fe200078e00ff */
[----:B------:R-:W-:Y:S02]  /*03a0*/  ISETP.GT.U32.AND P0, PT, R15, R6, PT ;  /* 0x000000060f00720c */ /* 0x000fe40003f04070 */
[----:B------:R-:W3:Y:S01]  /*03b0*/  I2F.RP R9, R12 ;  /* 0x0000000c00097306 */ /* 0x000ee20000209400 */
[----:B------:R-:W-:Y:S01]  /*03c0*/  IMAD R10, R4, R13, R10 ;  /* 0x0000000d040a7224 */ /* 0x000fe200078e020a */
[----:B------:R-:W-:-:S04]  /*03d0*/  IABS R16, R5 ;  /* 0x0000000500107213 */ /* 0x000fc80000000000 */
[----:B------:R-:W-:-:S05]  /*03e0*/  ISETP.GT.U32.AND P3, PT, R15, R10, PT ;  /* 0x0000000a0f00720c */ /* 0x000fca0003f64070 */
[----:B------:R-:W-:Y:S01]  /*03f0*/  @!P0 IMAD.IADD R6, R6, 0x1, -R15 ;  /* 0x0000000106068824 */ /* 0x000fe200078e0a0f */
[----:B---3--:R-:W3:Y:S04]  /*0400*/  MUFU.RCP R9, R9 ;  /* 0x0000000900097308 */ /* 0x008ee80000001000 */
[----:B------:R-:W-:-:S03]  /*0410*/  ISETP.GT.U32.AND P0, PT, R15, R6, PT ;  /* 0x000000060f00720c */ /* 0x000fc60003f04070 */
[----:B------:R-:W-:Y:S02]  /*0420*/  @!P3 IMAD.IADD R10, R10, 0x1, -R15 ;  /* 0x000000010a0ab824 */ /* 0x000fe400078e0a0f */
[----:B------:R-:W-:-:S03]  /*0430*/  @!P3 VIADD R4, R4, 0x1 ;  /* 0x000000010404b836 */ /* 0x000fc60000000000 */
[----:B------:R-:W-:Y:S02]  /*0440*/  ISETP.GE.U32.AND P2, PT, R10, R15, PT ;  /* 0x0000000f0a00720c */ /* 0x000fe40003f46070 */
[----:B--2---:R-:W-:-:S03]  /*0450*/  SHF.R.U32.HI R13, RZ, 0x1, R2 ;  /* 0x00000001ff0d7819 */ /* 0x004fc60000011602 */
[----:B------:R-:W-:Y:S01]  /*0460*/  @!P0 IMAD.IADD R6, R6, 0x1, -R15 ;  /* 0x0000000106068824 */ /* 0x000fe200078e0a0f */
[----:B------:R-:W-:Y:S01]  /*0470*/  ISETP.NE.AND P0, PT, R8, RZ, PT ;  /* 0x000000ff0800720c */ /* 0x000fe20003f05270 */
[----:B---3--:R-:W-:Y:S01]  /*0480*/  VIADD R7, R9, 0xffffffe ;  /* 0x0ffffffe09077836 */ /* 0x008fe20000000000 */
[-C--:B------:R-:W-:Y:S01]  /*0490*/  LOP3.LUT R9, RZ, R8.reuse, RZ, 0x33, !PT ;  /* 0x00000008ff097212 */ /* 0x080fe200078e33ff */
[----:B------:R-:W-:Y:S01]  /*04a0*/  @!P1 IMAD.MOV R6, RZ, RZ, -R6 ;  /* 0x000000ffff069224 */ /* 0x000fe200078e0a06 */
[----:B------:R-:W-:Y:S02]  /*04b0*/  SGXT.U32 R13, R13, 0x6 ;  /* 0x000000060d0d781a */ /* 0x000fe40000000000 */
[----:B------:R-:W-:Y:S01]  /*04c0*/  LOP3.LUT R8, R11, R8, RZ, 0x3c, !PT ;  /* 0x000000080b087212 */ /* 0x000fe200078e3cff */
[----:B------:R-:W2:Y:S01]  /*04d0*/  F2I.FTZ.U32.TRUNC.NTZ R7, R7 ;  /* 0x0000000700077305 */ /* 0x000ea2000021f000 */
[----:B------:R-:W-:Y:S01]  /*04e0*/  SEL R3, R9, R6, !P0 ;  /* 0x0000000609037207 */ /* 0x000fe20004000000 */
[----:B------:R-:W-:Y:S01]  /*04f0*/  @P2 VIADD R4, R4, 0x1 ;  /* 0x0000000104042836 */ /* 0x000fe20000000000 */
[----:B------:R-:W-:-:S02]  /*0500*/  MOV R6, RZ ;  /* 0x000000ff00067202 */ /* 0x000fc40000000f00 */
[----:B------:R-:W-:Y:S01]  /*0510*/  ISETP.GE.AND P1, PT, R8, RZ, PT ;  /* 0x000000ff0800720c */ /* 0x000fe20003f26270 */
[----:B------:R-:W-:-:S04]  /*0520*/  IMAD.IADD R0, R0, 0x1, R3 ;  /* 0x0000000100007824 */ /* 0x000fc800078e0203 */
[----:B------:R-:W-:Y:S02]  /*0530*/  IMAD.SHL.U32 R0, R0, 0x40, RZ ;  /* 0x0000004000007824 */ /* 0x000fe400078e00ff */
[----:B--2---:R-:W-:-:S03]  /*0540*/  IMAD.MOV R3, RZ, RZ, -R7 ;  /* 0x000000ffff037224 */ /* 0x004fc600078e0a07 */
[----:B------:R-:W-:-:S03]  /*0550*/  LOP3.LUT R17, R0, R13, RZ, 0xfc, !PT ;  /* 0x0000000d00117212 */ /* 0x000fc600078efcff */
[----:B------:R-:W-:Y:S02]  /*0560*/  @!P1 IMAD.MOV R4, RZ, RZ, -R4 ;  /* 0x000000ffff049224 */ /* 0x000fe400078e0a04 */
[----:B------:R-:W-:Y:S01]  /*0570*/  IMAD R3, R3, R12, RZ ;  /* 0x0000000c03037224 */ /* 0x000fe200078e02ff */
[----:B------:R-:W-:Y:S02]  /*0580*/  IABS R14, R17 ;  /* 0x00000011000e7213 */ /* 0x000fe40000000000 */
[----:B------:R-:W-:Y:S01]  /*0590*/  SEL R4, R9, R4, !P0 ;  /* 0x0000000409047207 */ /* 0x000fe20004000000 */
[----:B------:R-:W-:Y:S01]  /*05a0*/  IMAD.HI.U32 R6, R7, R3, R6 ;  /* 0x0000000307067227 */ /* 0x000fe200078e0006 */
[----:B------:R-:W2:Y:S01]  /*05b0*/  LDC.64 R8, c[0x0][0x220] ;  /* 0x00008800ff087b82 */ /* 0x000ea20000000a00 */
[----:B------:R-:W-:Y:S02]  /*05c0*/  ISETP.NE.AND P0, PT, R5, RZ, PT ;  /* 0x000000ff0500720c */ /* 0x000fe40003f05270 */
[----:B------:R-:W-:-:S02]  /*05d0*/  IMAD.MOV.U32 R3, RZ, RZ, R14 ;  /* 0x000000ffff037224 */ /* 0x000fc400078e000e */
[----:B------:R-:W-:Y:S02]  /*05e0*/  IMAD.MOV R7, RZ, RZ, -R16 ;  /* 0x000000ffff077224 */ /* 0x000fe400078e0a10 */
[----:B------:R-:W-:-:S04]  /*05f0*/  IMAD.HI.U32 R6, R6, R3, RZ ;  /* 0x0000000306067227 */ /* 0x000fc800078e00ff */
[----:B------:R-:W-:Y:S02]  /*0600*/  IMAD R3, R6, R7, R3 ;  /* 0x0000000706037224 */ /* 0x000fe400078e0203 */
[----:B------:R-:W-:Y:S01]  /*0610*/  IMAD.SHL.U32 R4, R4, 0x40, RZ ;  /* 0x0000004004047824 */ /* 0x000fe200078e00ff */
[----:B------:R-:W3:Y:S02]  /*0620*/  LDC.64 R6, c[0x0][0x218] ;  /* 0x00008600ff067b82 */ /* 0x000ee40000000a00 */
[----:B------:R-:W-:Y:S02]  /*0630*/  ISETP.GT.U32.AND P2, PT, R12, R3, PT ;  /* 0x000000030c00720c */ /* 0x000fe40003f44070 */
[----:B------:R-:W-:-:S05]  /*0640*/  LOP3.LUT R14, R4, R13, RZ, 0xfc, !PT ;  /* 0x0000000d040e7212 */ /* 0x000fca00078efcff */
[----:B------:R-:W-:-:S05]  /*0650*/  IMAD.HI R10, R14, 0x2aaaaaab, RZ ;  /* 0x2aaaaaab0e0a7827 */ /* 0x000fca00078e02ff */
[----:B------:R-:W-:Y:S01]  /*0660*/  SHF.R.U32.HI R15, RZ, 0x1f, R10 ;  /* 0x0000001fff0f7819 */ /* 0x000fe2000001160a */
[----:B------:R-:W-:Y:S01]  /*0670*/  @!P2 IMAD.IADD R3, R3, 0x1, -R12 ;  /* 0x000000010303a824 */ /* 0x000fe200078e0a0c */
[----:B------:R-:W-:Y:S02]  /*0680*/  ISETP.GE.AND P2, PT, R17, RZ, PT ;  /* 0x000000ff1100720c */ /* 0x000fe40003f46270 */
[----:B------:R-:W-:Y:S02]  /*0690*/  LEA.HI R15, R10, R15, RZ, 0x17 ;  /* 0x0000000f0a0f7211 */ /* 0x000fe400078fb8ff */
[----:B------:R-:W-:-:S03]  /*06a0*/  ISETP.GT.U32.AND P1, PT, R12, R3, PT ;  /* 0x000000030c00720c */ /* 0x000fc60003f24070 */
[----:B------:R-:W-:-:S10]  /*06b0*/  IMAD R15, R15, -0xc00, R14 ;  /* 0xfffff4000f0f7824 */ /* 0x000fd400078e020e */
[----:B------:R-:W-:-:S04]  /*06c0*/  @!P1 IMAD.IADD R3, R3, 0x1, -R12 ;  /* 0x0000000103039824 */ /* 0x000fc800078e0a0c */
[----:B------:R-:W-:Y:S02]  /*06d0*/  IMAD.MOV.U32 R11, RZ, RZ, R3 ;  /* 0x000000ffff0b7224 */ /* 0x000fe400078e0003 */
[----:B------:R-:W-:Y:S02]  /*06e0*/  IMAD.SHL.U32 R3, R2, 0x8, RZ ;  /* 0x0000000802037824 */ /* 0x000fe400078e00ff */
[----:B------:R-:W-:Y:S01]  /*06f0*/  @!P2 IMAD.MOV R11, RZ, RZ, -R11 ;  /* 0x000000ffff0ba224 */ /* 0x000fe200078e0a0b */
[----:B------:R-:W-:Y:S02]  /*0700*/  @!P0 LOP3.LUT R11, RZ, R5, RZ, 0x33, !PT ;  /* 0x00000005ff0b8212 */ /* 0x000fe400078e33ff */
[----:B------:R-:W-:Y:S02]  /*0710*/  LOP3.LUT R10, R3, 0x8, RZ, 0xc0, !PT ;  /* 0x00000008030a7812 */ /* 0x000fe400078ec0ff */
[----:B------:R-:W-:-:S03]  /*0720*/  LOP3.LUT R12, R3, 0x8, R2, 0x48, !PT ;  /* 0x00000008030c7812 */ /* 0x000fc600078e4802 */
[--C-:B------:R-:W-:Y:S01]  /*0730*/  IMAD R11, R11, 0xc00, R10.reuse ;  /* 0x00000c000b0b7824 */ /* 0x100fe200078e020a */
[----:B------:R-:W-:Y:S01]  /*0740*/  LEA R13, R13, R12, 0x4 ;  /* 0x0000000c0d0d7211 */ /* 0x000fe200078e20ff */
[----:B------:R-:W-:Y:S01]  /*0750*/  IMAD R15, R15, 0xc00, R10 ;  /* 0x00000c000f0f7824 */ /* 0x000fe200078e020a */
[----:B------:R-:W-:Y:S01]  /*0760*/  SHF.R.U32.HI R10, RZ, 0x3, R2 ;  /* 0x00000003ff0a7819 */ /* 0x000fe20000011602 */
[----:B---3--:R-:W-:Y:S01]  /*0770*/  IMAD.WIDE R6, R11, 0x2, R6 ;  /* 0x000000020b067825 */ /* 0x008fe200078e0206 */
[----:B------:R-:W-:Y:S02]  /*0780*/  LEA R13, R13, UR8, 0x1 ;  /* 0x000000080d0d7c11 */ /* 0x000fe4000f8e08ff */
[----:B------:R-:W-:Y:S01]  /*0790*/  SGXT.U32 R11, R10, 0x4 ;  /* 0x000000040a0b781a */ /* 0x000fe20000000000 */
[----:B--2---:R-:W-:Y:S01]  /*07a0*/  IMAD.WIDE R8, R15, 0x2, R8 ;  /* 0x000000020f087825 */ /* 0x004fe200078e0208 */
[----:B------:R-:W-:Y:S01]  /*07b0*/  IADD3 R12, P1, R6, 0x20, RZ ;  /* 0x00000020060c7810 */ /* 0x000fe20007f3e0ff */
[----:B------:R-:W-:Y:S01]  /*07c0*/  @!PT LDS RZ, [RZ] ;  /* 0x00000000fffff984 */ /* 0x000fe20000000800 */
[----:B------:R-:W-:Y:S01]  /*07d0*/  @!PT LDS RZ, [RZ] ;  /* 0x00000000fffff984 */ /* 0x000fe20000000800 */
[----:B------:R-:W-:Y:S01]  /*07e0*/  @!PT LDS RZ, [RZ] ;  /* 0x00000000fffff984 */ /* 0x000fe20000000800 */
[----:B------:R-:W-:Y:S01]  /*07f0*/  LDGSTS.E.BYPASS.128 [R13], desc[UR10][R6.64] ;  /* 0x00000000060d7fae */ /* 0x000fe2000b901c4a */
[----:B------:R-:W-:-:S02]  /*0800*/  LOP3.LUT R0, R0, R11, RZ, 0xfc, !PT ;  /* 0x0000000b00007212 */ /* 0x000fc400078efcff */
[----:B------:R-:W-:Y:S02]  /*0810*/  CS2R R10, SRZ ;  /* 0x00000000000a7805 */ /* 0x000fe4000001ff00 */
[----:B------:R-:W-:Y:S01]  /*0820*/  IADD3 R14, P0, R8, 0x20, RZ ;  /* 0x00000020080e7810 */ /* 0x000fe20007f1e0ff */
[----:B------:R-:W0:Y:S01]  /*0830*/  LDGDEPBAR ;  /* 0x00000000000079af */ /* 0x000e220000000000 */
[----:B------:R-:W-:-:S03]  /*0840*/  IMAD.X R15, RZ, RZ, R7, P1 ;  /* 0x000000ffff0f7224 */ /* 0x000fc600008e0607 */
[----:B------:R2:W-:Y:S01]  /*0850*/  LDGSTS.E.BYPASS.128 [R13+0x1000], desc[UR10][R8.64] ;  /* 0x01000000080d7fae */ /* 0x0005e2000b901c4a */
[----:B------:R-:W-:-:S03]  /*0860*/  IMAD.X R17, RZ, RZ, R9, P0 ;  /* 0x000000ffff117224 */ /* 0x000fc600000e0609 */
[----:B------:R-:W0:Y:S01]  /*0870*/  LDGDEPBAR ;  /* 0x00000000000079af */ /* 0x000e220000000000 */
[----:B--2---:R-:W-:-:S04]  /*0880*/  SHF.R.U32.HI R8, RZ, 0x5, R2 ;  /* 0x00000005ff087819 */ /* 0x004fc80000011602 */
[----:B------:R-:W-:-:S07]  /*0890*/  LOP3.LUT R16, R8, 0x7fffffc, RZ, 0xc0, !PT ;  /* 0x07fffffc08107812 */ /* 0x000fce00078ec0ff */
.L_x_0:
[----:B--2---:R-:W2:Y:S01]  /*08a0*/  SHFL.IDX PT, R6, R16, RZ, 0x1f ;  /* 0x00001fff10067589 */ /* 0x004ea200000e0000 */
[----:B------:R-:W-:Y:S01]  /*08b0*/  UIADD3 UR9, UR9, 0x1, URZ ;  /* 0x0000000109097890 */ /* 0x000fe2000fffe03f */
[----:B------:R-:W-:-:S04]  /*08c0*/  DEPBAR.LE SB0, 0x0 ;  /* 0x000080000000791a */ /* 0x000fc80000000000 */
[----:B------:R-:W-:Y:S01]  /*08d0*/  UISETP.GE.AND UP0, UPT, UR9, 0x2, UPT ;  /* 0x000000020900788c */ /* 0x000fe2000bf06270 */
[----:B------:R-:W-:Y:S01]  /*08e0*/  BAR.SYNC.DEFER_BLOCKING 0x0 ;  /* 0x0000000000007b1d */ /* 0x000fe20000010000 */
[----:B------:R-:W-:Y:S01]  /*08f0*/  VIADD R10, R10, 0x1 ;  /* 0x000000010a0a7836 */ /* 0x000fe20000000000 */
[C---:B------:R-:W-:Y:S01]  /*0900*/  ISETP.GE.U32.AND P0, PT, R11.reuse, 0xbf0, PT ;  /* 0x00000bf00b00780c */ /* 0x040fe20003f06070 */
[----:B------:R-:W-:Y:S01]  /*0910*/  USEL UR9, UR9, URZ, !UP0 ;  /* 0x0000003f09097287 */ /* 0x000fe2000c000000 */
[----:B------:R-:W-:Y:S02]  /*0920*/  IMAD.MOV.U32 R7, RZ, RZ, R15 ;  /* 0x000000ffff077224 */ /* 0x000fe400078e000f */
[----:B------:R-:W-:Y:S01]  /*0930*/  ISETP.GE.AND P1, PT, R10, 0x2, PT ;  /* 0x000000020a00780c */ /* 0x000fe20003f26270 */
[----:B------:R-:W-:-:S03]  /*0940*/  VIADD R11, R11, 0x10 ;  /* 0x000000100b0b7836 */ /* 0x000fc60000000000 */
[----:B------:R-:W-:-:S05]  /*0950*/  SEL R10, R10, RZ, !P1 ;  /* 0x000000ff0a0a7207 */ /* 0x000fca0004800000 */
[----:B------:R-:W-:Y:S01]  /*0960*/  IMAD R9, R10, 0x800, R13 ;  /* 0x000008000a097824 */ /* 0x000fe200078e020d */
[----:B--2---:R-:W-:Y:S01]  /*0970*/  R2UR UR4, R6 ;  /* 0x00000000060472ca */ /* 0x004fe200000e0000 */
[----:B------:R-:W-:Y:S01]  /*0980*/  IMAD.MOV.U32 R6, RZ, RZ, R12 ;  /* 0x000000ffff067224 */ /* 0x000fe200078e000c */
[----:B------:R-:W-:Y:S01]  /*0990*/  IADD3 R12, P2, R12, 0x20, RZ ;  /* 0x000000200c0c7810 */ /* 0x000fe20007f5e0ff */
[----:B------:R-:W-:-:S04]  /*09a0*/  WARPGROUP.ARRIVE ;  /* 0x00000000000079c5 */ /* 0x000fc80000000000 */
[----:B------:R-:W-:-:S06]  /*09b0*/  IMAD.X R15, RZ, RZ, R15, P2 ;  /* 0x000000ffff0f7224 */ /* 0x000fcc00010e060f */
[----:B------:R-:W-:Y:S02]  /*09c0*/  USHF.L.U32 UR5, UR4, 0x5, URZ ;  /* 0x0000000504057899 */ /* 0x000fe4000800063f */
[----:B------:R-:W-:Y:S02]  /*09d0*/  ULEA UR4, UR9, UR8, 0xb ;  /* 0x0000000809047291 */ /* 0x000fe4000f8e583f */
[----:B------:R-:W-:Y:S02]  /*09e0*/  ULOP3.LUT UR5, UR5, 0x60, URZ, 0xc0, !UPT ;  /* 0x0000006005057892 */ /* 0x000fe4000f8ec03f */
[----:B------:R-:W-:Y:S02]  /*09f0*/  USHF.R.U32.HI UR6, URZ, 0x4, UR4 ;  /* 0x000000043f067899 */ /* 0x000fe40008011604 */
[----:B------:R-:W-:Y:S02]  /*0a00*/  UIADD3 UR4, UR4, 0x1000, URZ ;  /* 0x0000100004047890 */ /* 0x000fe4000fffe03f */
[----:B------:R-:W-:-:S02]  /*0a10*/  ULOP3.LUT UR6, UR6, 0x3fff, URZ, 0xc0, !UPT ;  /* 0x00003fff06067892 */ /* 0x000fc4000f8ec03f */
[----:B------:R-:W-:Y:S02]  /*0a20*/  USHF.R.U32.HI UR4, URZ, 0x4, UR4 ;  /* 0x000000043f047899 */ /* 0x000fe40008011604 */
[----:B------:R-:W-:Y:S02]  /*0a30*/  UIADD3 UR5, UP0, UR5, UR6, URZ ;  /* 0x0000000605057290 */ /* 0x000fe4000ff1e03f */
[----:B------:R-:W-:Y:S02]  /*0a40*/  ULOP3.LUT UR4, UR4, 0x3fff, URZ, 0xc0, !UPT ;  /* 0x00003fff04047892 */ /* 0x000fe4000f8ec03f */
[----:B------:R-:W-:Y:S02]  /*0a50*/  UIADD3.X UR7, URZ, URZ, URZ, UP0, !UPT ;  /* 0x0000003f3f077290 */ /* 0x000fe400087fe43f */
[----:B------:R-:W-:Y:S02]  /*0a60*/  ULOP3.LUT UR6, UR4, 0x800000, URZ, 0xfc, !UPT ;  /* 0x0080000004067892 */ /* 0x000fe4000f8efc3f */
[----:B------:R-:W-:-:S02]  /*0a70*/  ULOP3.LUT UR4, UR5, 0x800000, URZ, 0xfc, !UPT ;  /* 0x0080000005047892 */ /* 0x000fc4000f8efc3f */
[----:B------:R-:W-:-:S03]  /*0a80*/  ULOP3.LUT UR5, UR7, 0xc0000010, URZ, 0xfc, !UPT ;  /* 0xc000001007057892 */ /* 0x000fc6000f8efc3f */
[----:B------:R-:W-:-:S06]  /*0a90*/  UMOV UR7, 0xc0000010 ;  /* 0xc000001000077882 */ /* 0x000fcc0000000000 */
[----:B------:R-:W-:Y:S03]  /*0aa0*/  HGMMA.64x64x16.F32.BF16 R24, gdesc[UR4], R24, gsb0 ;  /* 0x00e00000041879f0 */ /* 0x000fe60008001818 */
[----:B------:R-:W-:Y:S02]  /*0ab0*/  WARPGROUP.DEPBAR.LE gsb0, 0x1 ;  /* 0x00008000000079c5 */ /* 0x000fe40000010100 */
[----:B------:R-:W-:Y:S06]  /*0ac0*/  BAR.SYNC.DEFER_BLOCKING 0x0 ;  /* 0x0000000000007b1d */ /* 0x000fec0000010000 */
[----:B------:R-:W-:Y:S01]  /*0ad0*/  @!PT LDS RZ, [RZ] ;  /* 0x00000000fffff984 */ /* 0x000fe20000000800 */
[----:B------:R-:W-:Y:S01]  /*0ae0*/  @!PT LDS RZ, [RZ] ;  /* 0x00000000fffff984 */ /* 0x000fe20000000800 */
[----:B------:R-:W-:Y:S01]  /*0af0*/  @!PT LDS RZ, [RZ] ;  /* 0x00000000fffff984 */ /* 0x000fe20000000800 */
[----:B------:R2:W-:Y:S04]  /*0b00*/  LDGSTS.E.BYPASS.128 [R9], desc[UR10][R6.64], !P0 ;  /* 0x0000000006097fae */ /* 0x0005e8000c101c4a */
[----:B------:R-:W0:Y:S01]  /*0b10*/  LDGDEPBAR ;  /* 0x00000000000079af */ /* 0x000e220000000000 */
[----:B--2---:R-:W-:Y:S01]  /*0b20*/  IMAD.MOV.U32 R6, RZ, RZ, R14 ;  /* 0x000000ffff067224 */ /* 0x004fe200078e000e */
[----:B------:R-:W-:Y:S01]  /*0b30*/  IADD3 R14, P1, R14, 0x20, RZ ;  /* 0x000000200e0e7810 */ /* 0x000fe20007f3e0ff */
[----:B------:R-:W-:-:S04]  /*0b40*/  IMAD.MOV.U32 R7, RZ, RZ, R17 ;  /* 0x000000ffff077224 */ /* 0x000fc800078e0011 */
[----:B------:R-:W-:Y:S01]  /*0b50*/  IMAD.X R17, RZ, RZ, R17, P1 ;  /* 0x000000ffff117224 */ /* 0x000fe200008e0611 */
[----:B------:R2:W-:Y:S04]  /*0b60*/  LDGSTS.E.BYPASS.128 [R9+0x1000], desc[UR10][R6.64], !P0 ;  /* 0x0100000006097fae */ /* 0x0005e8000c101c4a */
[----:B------:R-:W0:Y:S01]  /*0b70*/  LDGDEPBAR ;  /* 0x00000000000079af */ /* 0x000e220000000000 */
[----:B------:R-:W-:Y:S05]  /*0b80*/  @!P0 BRA `(.L_x_0) ;  /* 0xfffffffc00448947 */ /* 0x000fea000383ffff */
[----:B------:R-:W-:Y:S02]  /*0b90*/  WARPGROUP.DEPBAR.LE gsb0, 0x0 ;  /* 0x00008000000079c5 */ /* 0x000fe40000010000 */
[----:B------:R-:W-:-:S04]  /*0ba0*/  DEPBAR.LE SB0, 0x0 ;  /* 0x000080000000791a */ /* 0x000fc80000000000 */
[----:B--2---:R-:W-:Y:S01]  /*0bb0*/  SHF.R.U32.HI R6, RZ, 0x2, R2 ;  /* 0x00000002ff067819 */ /* 0x004fe20000011602 */
[----:B------:R-:W-:Y:S01]  /*0bc0*/  IMAD.SHL.U32 R7, R2, 0x2, RZ ;  /* 0x0000000202077824 */ /* 0x000fe200078e00ff */
[----:B------:R-:W-:Y:S02]  /*0bd0*/  LOP3.LUT R8, R8, 0x3, RZ, 0xc0, !PT ;  /* 0x0000000308087812 */ /* 0x000fe400078ec0ff */
[----:B------:R-:W-:Y:S02]  /*0be0*/  CS2R R12, SRZ ;  /* 0x00000000000c7805 */ /* 0x000fe4000001ff00 */
[----:B------:R-:W-:Y:S02]  /*0bf0*/  SGXT.U32 R6, R6, 0x3 ;  /* 0x000000030606781a */ /* 0x000fe40000000000 */
[----:B------:R-:W-:Y:S02]  /*0c00*/  CS2R R14, SRZ ;  /* 0x00000000000e7805 */ /* 0x000fe4000001ff00 */
[----:B------:R-:W-:-:S02]  /*0c10*/  SHF.L.U32 R9, R8, 0x4, RZ ;  /* 0x0000000408097819 */ /* 0x000fc400000006ff */
[----:B------:R-:W-:Y:S02]  /*0c20*/  LOP3.LUT R7, R7, 0x6, RZ, 0xc0, !PT ;  /* 0x0000000607077812 */ /* 0x000fe400078ec0ff */
[----:B------:R-:W-:-:S05]  /*0c30*/  LOP3.LUT R6, R9, R6, RZ, 0xfc, !PT ;  /* 0x0000000609067212 */ /* 0x000fca00078efcff */
[----:B------:R-:W-:Y:S02]  /*0c40*/  IMAD R9, R6, 0x48, R7 ;  /* 0x0000004806097824 */ /* 0x000fe400078e0207 */
[----:B------:R-:W2:Y:S03]  /*0c50*/  LDC.64 R6, c[0x0][0x210] ;  /* 0x00008400ff067b82 */ /* 0x000ea60000000a00 */
[----:B------:R-:W-:-:S05]  /*0c60*/  LEA R16, R9, UR8, 0x2 ;  /* 0x0000000809107c11 */ /* 0x000fca000f8e10ff */
[----:B------:R-:W-:Y:S01]  /*0c70*/  BAR.SYNC.DEFER_BLOCKING 0x0 ;  /* 0x0000000000007b1d */ /* 0x000fe20000010000 */
[----:B------:R-:W-:-:S04]  /*0c80*/  LOP3.LUT R9, R4, 0x38, R3, 0xf8, !PT ;  /* 0x0000003804097812 */ /* 0x000fc800078ef803 */
[----:B------:R-:W-:-:S04]  /*0c90*/  ISETP.GE.AND P0, PT, R9, 0xc00, PT ;  /* 0x00000c000900780c */ /* 0x000fc80003f06270 */
[----:B------:R-:W-:Y:S01]  /*0ca0*/  ISETP.LT.AND P3, PT, R0, R5, !P0 ;  /* 0x000000050000720c */ /* 0x000fe20004761270 */
[----:B------:R-:W-:Y:S01]  /*0cb0*/  STS.64 [R16], R24 ;  /* 0x0000001810007388 */ /* 0x000fe20000000a00 */
[----:B--2---:R-:W-:-:S03]  /*0cc0*/  IMAD.WIDE R10, R9, 0x2, R6 ;  /* 0x00000002090a7825 */ /* 0x004fc600078e0206 */
[----:B------:R-:W-:Y:S04]  /*0cd0*/  STS.64 [R16+0x900], R26 ;  /* 0x0009001a10007388 */ /* 0x000fe80000000a00 */
[----:B------:R2:W-:Y:S04]  /*0ce0*/  STS.64 [R16+0x20], R28 ;  /* 0x0000201c10007388 */ /* 0x0005e80000000a00 */
[----:B------:R3:W-:Y:S04]  /*0cf0*/  STS.64 [R16+0x920], R30 ;  /* 0x0009201e10007388 */ /* 0x0007e80000000a00 */
[----:B------:R-:W-:Y:S04]  /*0d00*/  STS.64 [R16+0x40], R32 ;  /* 0x0000402010007388 */ /* 0x000fe80000000a00 */
        /* <DEDUP_REMOVED lines=10> */
[----:B------:R4:W-:Y:S01]  /*0db0*/  STS.64 [R16+0x9e0], R54 ;  /* 0x0009e03610007388 */ /* 0x0009e20000000a00 */
[----:B------:R-:W-:Y:S01]  /*0dc0*/  BAR.SYNC.DEFER_BLOCKING 0x0 ;  /* 0x0000000000007b1d */ /* 0x000fe20000010000 */
[----:B------:R-:W-:-:S04]  /*0dd0*/  LOP3.LUT R4, R0, 0x10, RZ, 0xfc, !PT ;  /* 0x0000001000047812 */ /* 0x000fc800078efcff */
[----:B------:R-:W-:Y:S02]  /*0de0*/  ISETP.LT.AND P2, PT, R4, R5, !P0 ;  /* 0x000000050400720c */ /* 0x000fe40004741270 */
[----:B--2---:R-:W-:Y:S02]  /*0df0*/  CS2R R28, SRZ ;  /* 0x00000000001c7805 */ /* 0x004fe4000001ff00 */
[----:B---3--:R-:W-:Y:S01]  /*0e00*/  CS2R R30, SRZ ;  /* 0x00000000001e7805 */ /* 0x008fe2000001ff00 */
[----:B------:R-:W2:Y:S08]  /*0e10*/  @P3 LDG.E.EL.128 R12, desc[UR10][R10.64] ;  /* 0x0000000a0a0c3981 */ /* 0x000eb0000c2e1d00 */
[----:B------:R-:W3:Y:S01]  /*0e20*/  @P2 LDG.E.EL.128 R28, desc[UR10][R10.64] ;  /* 0x0000000a0a1c2981 */ /* 0x000ee2000c2e1d00 */
[----:B------:R-:W-:-:S02]  /*0e30*/  LOP3.LUT R4, R0, 0x20, RZ, 0xfc, !PT ;  /* 0x0000002000047812 */ /* 0x000fc400078efcff */
[----:B----4-:R-:W-:Y:S02]  /*0e40*/  CS2R R16, SRZ ;  /* 0x0000000000107805 */ /* 0x010fe4000001ff00 */
[----:B------:R-:W-:Y:S02]  /*0e50*/  CS2R R18, SRZ ;  /* 0x0000000000127805 */ /* 0x000fe4000001ff00 */
[----:B------:R-:W-:Y:S02]  /*0e60*/  ISETP.LT.AND P1, PT, R4, R5, !P0 ;  /* 0x000000050400720c */ /* 0x000fe40004721270 */
[----:B------:R-:W-:-:S04]  /*0e70*/  LOP3.LUT R4, R0, 0x30, RZ, 0xfc, !PT ;  /* 0x0000003000047812 */ /* 0x000fc800078efcff */
[----:B------:R-:W-:-:S07]  /*0e80*/  ISETP.LT.AND P0, PT, R4, R5, !P0 ;  /* 0x000000050400720c */ /* 0x000fce0004701270 */
[----:B------:R-:W4:Y:S01]  /*0e90*/  @P1 LDG.E.EL.128 R16, desc[UR10][R10.64] ;  /* 0x0000000a0a101981 */ /* 0x000f22000c2e1d00 */
[----:B------:R-:W-:Y:S02]  /*0ea0*/  CS2R R4, SRZ ;  /* 0x0000000000047805 */ /* 0x000fe4000001ff00 */
[----:B------:R-:W-:-:S06]  /*0eb0*/  CS2R R6, SRZ ;  /* 0x0000000000067805 */ /* 0x000fcc000001ff00 */
[----:B------:R5:W4:Y:S01]  /*0ec0*/  @P0 LDG.E.EL.128 R4, desc[UR10][R10.64] ;  /* 0x0000000a0a040981 */ /* 0x000b22000c2e1d00 */
[----:B------:R-:W-:Y:S01]  /*0ed0*/  SHF.R.U32.HI R2, RZ, 0x3, R2 ;  /* 0x00000003ff027819 */ /* 0x000fe20000011602 */
[----:B------:R-:W-:Y:S01]  /*0ee0*/  IMAD.SHL.U32 R21, R8, 0x4, RZ ;  /* 0x0000000408157824 */ /* 0x000fe200078e00ff */
[----:B------:R-:W-:Y:S01]  /*0ef0*/  LOP3.LUT R3, R3, 0x38, RZ, 0xc0, !PT ;  /* 0x0000003803037812 */ /* 0x000fe200078ec0ff */
[----:B------:R-:W-:Y:S01]  /*0f00*/  IMAD R0, R0, 0xc00, R9 ;  /* 0x00000c0000007824 */ /* 0x000fe200078e0209 */
[----:B------:R-:W-:-:S04]  /*0f10*/  SGXT.U32 R2, R2, 0x2 ;  /* 0x000000020202781a */ /* 0x000fc80000000000 */
[----:B------:R-:W-:-:S05]  /*0f20*/  LOP3.LUT R2, R21, R2, RZ, 0xfc, !PT ;  /* 0x0000000215027212 */ /* 0x000fca00078efcff */
[----:B------:R-:W-:-:S05]  /*0f30*/  IMAD R2, R2, 0x48, R3 ;  /* 0x0000004802027824 */ /* 0x000fca00078e0203 */
[----:B------:R-:W-:-:S05]  /*0f40*/  LEA R44, R2, UR8, 0x2 ;  /* 0x00000008022c7c11 */ /* 0x000fca000f8e10ff */
[----:B------:R-:W2:Y:S04]  /*0f50*/  LDS.128 R20, [R44] ;  /* 0x000000002c147984 */ /* 0x000ea80000000c00 */
[----:B------:R-:W2:Y:S04]  /*0f60*/  LDS.128 R32, [R44+0x10] ;  /* 0x000010002c207984 */ /* 0x000ea80000000c00 */
[----:B------:R-:W2:Y:S04]  /*0f70*/  LDS.128 R24, [R44+0x1200] ;  /* 0x001200002c187984 */ /* 0x000ea80000000c00 */
[----:B-----5:R-:W5:Y:S01]  /*0f80*/  LDS.128 R8, [R44+0x1210] ;  /* 0x001210002c087984 */ /* 0x020f620000000c00 */
[C---:B--2---:R-:W-:Y:S01]  /*0f90*/  PRMT R2, R12.reuse, 0x7632, R2 ;  /* 0x000076320c027816 */ /* 0x044fe20000000002 */
[----:B------:R-:W-:Y:S01]  /*0fa0*/  IMAD.U32 R3, R12, 0x10000, RZ ;  /* 0x000100000c037824 */ /* 0x000fe200078e00ff */
[C---:B------:R-:W-:Y:S01]  /*0fb0*/  PRMT R12, R13.reuse, 0x7632, R12 ;  /* 0x000076320d0c7816 */ /* 0x040fe2000000000c */
[----:B------:R-:W-:Y:S01]  /*0fc0*/  IMAD.U32 R13, R13, 0x10000, RZ ;  /* 0x000100000d0d7824 */ /* 0x000fe200078e00ff */
[----:B------:R-:W-:Y:S01]  /*0fd0*/  PRMT R37, R14, 0x7632, R37 ;  /* 0x000076320e257816 */ /* 0x000fe20000000025 */
[----:B------:R-:W-:Y:S01]  /*0fe0*/  IMAD.U32 R36, R2, 0x10000, RZ ;  /* 0x0001000002247824 */ /* 0x000fe200078e00ff */
[----:B------:R-:W-:Y:S01]  /*0ff0*/  PRMT R38, R15, 0x7632, R38 ;  /* 0x000076320f267816 */ /* 0x000fe20000000026 */
[----:B-1----:R-:W-:Y:S01]  /*1000*/  FADD R3, R20, R3 ;  /* 0x0000000314037221 */ /* 0x002fe20000000000 */
[----:B------:R-:W-:Y:S01]  /*1010*/  FADD R2, R22, R13 ;  /* 0x0000000d16027221 */ /* 0x000fe20000000000 */
[----:B------:R-:W-:-:S02]  /*1020*/  IMAD.U32 R39, R14, 0x10000, RZ ;  /* 0x000100000e277824 */ /* 0x000fc400078e00ff */
[----:B------:R-:W-:Y:S01]  /*1030*/  FADD R36, R21, R36 ;  /* 0x0000002415247221 */ /* 0x000fe20000000000 */
[----:B------:R-:W-:Y:S01]  /*1040*/  IMAD.U32 R41, R15, 0x10000, RZ ;  /* 0x000100000f297824 */ /* 0x000fe200078e00ff */
[----:B---3--:R-:W-:Y:S01]  /*1050*/  PRMT R42, R30, 0x7632, R42 ;  /* 0x000076321e2a7816 */ /* 0x008fe2000000002a */
[----:B------:R-:W-:Y:S02]  /*1060*/  IMAD.U32 R20, R12, 0x10000, RZ ;  /* 0x000100000c147824 */ /* 0x000fe400078e00ff */
[----:B------:R-:W-:Y:S01]  /*1070*/  FADD R32, R32, R39 ;  /* 0x0000002720207221 */ /* 0x000fe20000000000 */
[----:B------:R-:W-:Y:S01]  /*1080*/  IMAD.U32 R22, R37, 0x10000, RZ ;  /* 0x0001000025167824 */ /* 0x000fe200078e00ff */
[----:B------:R-:W1:Y:S01]  /*1090*/  LDS.128 R12, [R44+0x2400] ;  /* 0x002400002c0c7984 */ /* 0x000e620000000c00 */
[----:B------:R-:W-:Y:S02]  /*10a0*/  IMAD.U32 R38, R38, 0x10000, RZ ;  /* 0x0001000026267824 */ /* 0x000fe400078e00ff */
[----:B------:R-:W-:Y:S01]  /*10b0*/  FADD R37, R23, R20 ;  /* 0x0000001417257221 */ /* 0x000fe20000000000 */
[----:B------:R-:W-:Y:S01]  /*10c0*/  FADD R33, R33, R22 ;  /* 0x0000001621217221 */ /* 0x000fe20000000000 */
[----:B------:R-:W-:-:S02]  /*10d0*/  IMAD.U32 R39, R28, 0x10000, RZ ;  /* 0x000100001c277824 */ /* 0x000fc400078e00ff */
[--C-:B------:R-:W-:Y:S01]  /*10e0*/  FADD R35, R35, R38.reuse ;  /* 0x0000002623237221 */ /* 0x100fe20000000000 */
[----:B------:R-:W-:Y:S01]  /*10f0*/  PRMT R38, R28, 0x7632, R38 ;  /* 0x000076321c267816 */ /* 0x000fe20000000026 */
[----:B------:R-:W2:Y:S01]  /*1100*/  LDS.128 R20, [R44+0x2410] ;  /* 0x002410002c147984 */ /* 0x000ea20000000c00 */
[C---:B------:R-:W-:Y:S01]  /*1110*/  PRMT R28, R29.reuse, 0x7632, R28 ;  /* 0x000076321d1c7816 */ /* 0x040fe2000000001c */
[----:B------:R-:W-:Y:S01]  /*1120*/  FADD R34, R34, R41 ;  /* 0x0000002922227221 */ /* 0x000fe20000000000 */
[----:B------:R-:W-:Y:S01]  /*1130*/  IMAD.U32 R41, R29, 0x10000, RZ ;  /* 0x000100001d297824 */ /* 0x000fe200078e00ff */
[C---:B------:R-:W-:Y:S01]  /*1140*/  PRMT R43, R31.reuse, 0x7632, R43 ;  /* 0x000076321f2b7816 */ /* 0x040fe2000000002b */
[----:B------:R-:W-:Y:S01]  /*1150*/  IMAD.U32 R45, R30, 0x10000, RZ ;  /* 0x000100001e2d7824 */ /* 0x000fe200078e00ff */
[----:B------:R-:W-:Y:S01]  /*1160*/  SHF.L.U32 R47, R31, 0x10, RZ ;  /* 0x000000101f2f7819 */ /* 0x000fe200000006ff */
[----:B------:R-:W-:Y:S02]  /*1170*/  IMAD.U32 R46, R28, 0x10000, RZ ;  /* 0x000100001c2e7824 */ /* 0x000fe400078e00ff */
[----:B------:R-:W-:Y:S01]  /*1180*/  FADD R39, R24, R39 ;  /* 0x0000002718277221 */ /* 0x000fe20000000000 */
[----:B------:R-:W3:Y:S01]  /*1190*/  LDS.128 R28, [R44+0x3600] ;  /* 0x003600002c1c7984 */ /* 0x000ee20000000c00 */
[----:B------:R-:W-:-:S02]  /*11a0*/  IMAD.U32 R40, R38, 0x10000, RZ ;  /* 0x0001000026287824 */ /* 0x000fc400078e00ff */
[----:B------:R-:W-:Y:S01]  /*11b0*/  FADD R38, R26, R41 ;  /* 0x000000291a267221 */ /* 0x000fe20000000000 */
[----:B------:R-:W-:Y:S01]  /*11c0*/  FADD R41, R27, R46 ;  /* 0x0000002e1b297221 */ /* 0x000fe20000000000 */
[----:B------:R-:W-:Y:S02]  /*11d0*/  IMAD.U32 R46, R42, 0x10000, RZ ;  /* 0x000100002a2e7824 */ /* 0x000fe400078e00ff */
[----:B------:R-:W-:Y:S01]  /*11e0*/  FADD R40, R25, R40 ;  /* 0x0000002819287221 */ /* 0x000fe20000000000 */
[--C-:B-----5:R-:W-:Y:S01]  /*11f0*/  FADD R42, R8, R45.reuse ;  /* 0x0000002d082a7221 */ /* 0x120fe20000000000 */
[----:B------:R5:W3:Y:S01]  /*1200*/  LDS.128 R24, [R44+0x3610] ;  /* 0x003610002c187984 */ /* 0x000ae20000000c00 */
[----:B----4-:R-:W-:Y:S01]  /*1210*/  PRMT R8, R16, 0x7632, R8 ;  /* 0x0000763210087816 */ /* 0x010fe20000000008 */
[----:B------:R-:W-:Y:S01]  /*1220*/  IMAD.U32 R48, R43, 0x10000, RZ ;  /* 0x000100002b307824 */ /* 0x000fe200078e00ff */
[C---:B------:R-:W-:Y:S01]  /*1230*/  PRMT R45, R18.reuse, 0x7632, R45 ;  /* 0x00007632122d7816 */ /* 0x040fe2000000002d */
[----:B------:R-:W-:-:S02]  /*1240*/  IMAD.U32 R49, R18, 0x10000, RZ ;  /* 0x0001000012317824 */ /* 0x000fc400078e00ff */
[----:B------:R-:W-:Y:S01]  /*1250*/  FADD R10, R10, R47 ;  /* 0x0000002f0a0a7221 */ /* 0x000fe20000000000 */
[----:B------:R-:W-:Y:S02]  /*1260*/  IMAD.U32 R8, R8, 0x10000, RZ ;  /* 0x0001000008087824 */ /* 0x000fe400078e00ff */
[----:B------:R-:W-:Y:S01]  /*1270*/  FADD R43, R9, R46 ;  /* 0x0000002e092b7221 */ /* 0x000fe20000000000 */
[C---:B------:R-:W-:Y:S01]  /*1280*/  PRMT R18, R19.reuse, 0x7632, R18 ;  /* 0x0000763213127816 */ /* 0x040fe20000000012 */
[----:B------:R-:W-:Y:S01]  /*1290*/  IMAD.U32 R51, R19, 0x10000, RZ ;  /* 0x0001000013337824 */ /* 0x000fe200078e00ff */
[----:B------:R-:W-:Y:S01]  /*12a0*/  PRMT R9, R17, 0x7632, R9 ;  /* 0x0000763211097816 */ /* 0x000fe20000000009 */
[----:B------:R-:W-:Y:S02]  /*12b0*/  IMAD.U32 R47, R16, 0x10000, RZ ;  /* 0x00010000102f7824 */ /* 0x000fe400078e00ff */
[----:B------:R-:W-:Y:S01]  /*12c0*/  FADD R11, R11, R48 ;  /* 0x000000300b0b7221 */ /* 0x000fe20000000000 */
[----:B------:R-:W-:Y:S01]  /*12d0*/  IMAD.U32 R17, R17, 0x10000, RZ ;  /* 0x0001000011117824 */ /* 0x000fe200078e00ff */
[C---:B-----5:R-:W-:Y:S01]  /*12e0*/  PRMT R44, R7.reuse, 0x7632, R44 ;  /* 0x00007632072c7816 */ /* 0x060fe2000000002c */
[----:B------:R-:W-:-:S02]  /*12f0*/  IMAD.U32 R7, R7, 0x10000, RZ ;  /* 0x0001000007077824 */ /* 0x000fc400078e00ff */
[----:B-1----:R-:W-:Y:S01]  /*1300*/  FADD R19, R13, R8 ;  /* 0x000000080d137221 */ /* 0x002fe20000000000 */
[----:B------:R-:W-:Y:S02]  /*1310*/  IMAD.U32 R8, R45, 0x10000, RZ ;  /* 0x000100002d087824 */ /* 0x000fe400078e00ff */
[----:B------:R-:W-:Y:S01]  /*1320*/  FADD R16, R12, R47 ;  /* 0x0000002f0c107221 */ /* 0x000fe20000000000 */
[----:B------:R-:W-:Y:S01]  /*1330*/  IMAD.U32 R12, R9, 0x10000, RZ ;  /* 0x00010000090c7824 */ /* 0x000fe200078e00ff */
[----:B------:R-:W-:Y:S01]  /*1340*/  SHF.L.U32 R9, R4, 0x10, RZ ;  /* 0x0000001004097819 */ /* 0x000fe200000006ff */
[----:B------:R-:W-:Y:S01]  /*1350*/  FADD R17, R14, R17 ;  /* 0x000000110e117221 */ /* 0x000fe20000000000 */
[----:B------:R-:W-:Y:S02]  /*1360*/  IMAD.U32 R14, R18, 0x10000, RZ ;  /* 0x00010000120e7824 */ /* 0x000fe400078e00ff */
[--C-:B--2---:R-:W-:Y:S01]  /*1370*/  FADD R21, R21, R8.reuse ;  /* 0x0000000815157221 */ /* 0x104fe20000000000 */
[----:B------:R-:W-:Y:S01]  /*1380*/  PRMT R8, R4, 0x7632, R8 ;  /* 0x0000763204087816 */ /* 0x000fe20000000008 */
[----:B------:R-:W-:Y:S01]  /*1390*/  FADD R18, R15, R12 ;  /* 0x0000000c0f127221 */ /* 0x000fe20000000000 */
[C---:B------:R-:W-:Y:S01]  /*13a0*/  PRMT R4, R5.reuse, 0x7632, R4 ;  /* 0x0000763205047816 */ /* 0x040fe20000000004 */
[----:B------:R-:W-:Y:S01]  /*13b0*/  IMAD.U32 R13, R5, 0x10000, RZ ;  /* 0x00010000050d7824 */ /* 0x000fe200078e00ff */
[C---:B------:R-:W-:Y:S01]  /*13c0*/  PRMT R5, R6.reuse, 0x7632, R5 ;  /* 0x0000763206057816 */ /* 0x040fe20000000005 */
[----:B------:R-:W-:-:S02]  /*13d0*/  IMAD.U32 R15, R6, 0x10000, RZ ;  /* 0x00010000060f7824 */ /* 0x000fc400078e00ff */
[----:B------:R-:W-:Y:S01]  /*13e0*/  FADD R20, R20, R49 ;  /* 0x0000003114147221 */ /* 0x000fe20000000000 */
[----:B------:R-:W-:Y:S02]  /*13f0*/  IMAD.U32 R6, R8, 0x10000, RZ ;  /* 0x0001000008067824 */ /* 0x000fe400078e00ff */
[----:B---3--:R-:W-:Y:S01]  /*1400*/  FADD R28, R28, R9 ;  /* 0x000000091c1c7221 */ /* 0x008fe20000000000 */
[----:B------:R-:W-:Y:S01]  /*1410*/  IMAD.U32 R4, R4, 0x10000, RZ ;  /* 0x0001000004047824 */ /* 0x000fe200078e00ff */
[----:B------:R-:W1:Y:S01]  /*1420*/  LDC.64 R8, c[0x0][0x228] ;  /* 0x00008a00ff087b82 */ /* 0x000e620000000a00 */
[----:B------:R-:W-:Y:S01]  /*1430*/  IMAD.U32 R12, R5, 0x10000, RZ ;  /* 0x00010000050c7824 */ /* 0x000fe200078e00ff */
[----:B------:R-:W-:Y:S01]  /*1440*/  F2FP.BF16.F32.PACK_AB R17, R18, R17 ;  /* 0x000000111211723e */ /* 0x000fe200000010ff */
[----:B------:R-:W-:Y:S01]  /*1450*/  FADD R22, R22, R51 ;  /* 0x0000003316167221 */ /* 0x000fe20000000000 */
[----:B------:R-:W-:Y:S01]  /*1460*/  FADD R23, R23, R14 ;  /* 0x0000000e17177221 */ /* 0x000fe20000000000 */
[----:B------:R-:W-:Y:S01]  /*1470*/  FADD R24, R24, R15 ;  /* 0x0000000f18187221 */ /* 0x000fe20000000000 */
[----:B------:R-:W-:Y:S01]  /*1480*/  F2FP.BF16.F32.PACK_AB R15, R11, R10 ;  /* 0x0000000a0b0f723e */ /* 0x000fe200000010ff */
[C---:B------:R-:W-:Y:S01]  /*1490*/  VIADD R11, R0.reuse, 0xc000 ;  /* 0x0000c000000b7836 */ /* 0x040fe20000000000 */
[----:B------:R-:W-:Y:S01]  /*14a0*/  F2FP.BF16.F32.PACK_AB R18, R21, R20 ;  /* 0x000000141512723e */ /* 0x000fe200000010ff */
[----:B------:R-:W-:Y:S01]  /*14b0*/  FADD R31, R31, R4 ;  /* 0x000000041f1f7221 */ /* 0x000fe20000000000 */
[----:B------:R-:W-:-:S02]  /*14c0*/  VIADD R21, R0, 0x18000 ;  /* 0x0001800000157836 */ /* 0x000fc40000000000 */
[----:B------:R-:W-:Y:S01]  /*14d0*/  FADD R29, R29, R6 ;  /* 0x000000061d1d7221 */ /* 0x000fe20000000000 */
[----:B------:R-:W-:Y:S01]  /*14e0*/  FADD R26, R26, R7 ;  /* 0x000000071a1a7221 */ /* 0x000fe20000000000 */
[----:B------:R-:W-:Y:S01]  /*14f0*/  F2FP.BF16.F32.PACK_AB R4, R36, R3 ;  /* 0x000000032404723e */ /* 0x000fe200000010ff */
[----:B------:R-:W-:Y:S01]  /*1500*/  FADD R30, R30, R13 ;  /* 0x0000000d1e1e7221 */ /* 0x000fe20000000000 */
[----:B------:R-:W-:Y:S01]  /*1510*/  F2FP.BF16.F32.PACK_AB R5, R37, R2 ;  /* 0x000000022505723e */ /* 0x000fe200000010ff */
[----:B------:R-:W-:Y:S01]  /*1520*/  FADD R25, R25, R12 ;  /* 0x0000000c19197221 */ /* 0x000fe20000000000 */
[----:B------:R-:W-:Y:S01]  /*1530*/  F2FP.BF16.F32.PACK_AB R6, R33, R32 ;  /* 0x000000202106723e */ /* 0x000fe200000010ff */
[----:B------:R-:W-:Y:S01]  /*1540*/  IMAD.U32 R44, R44, 0x10000, RZ ;  /* 0x000100002c2c7824 */ /* 0x000fe200078e00ff */
[----:B------:R-:W-:Y:S02]  /*1550*/  F2FP.BF16.F32.PACK_AB R7, R35, R34 ;  /* 0x000000222307723e */ /* 0x000fe400000010ff */
[----:B------:R-:W-:Y:S01]  /*1560*/  F2FP.BF16.F32.PACK_AB R12, R40, R39 ;  /* 0x00000027280c723e */ /* 0x000fe200000010ff */
[----:B------:R-:W-:Y:S01]  /*1570*/  FADD R27, R27, R44 ;  /* 0x0000002c1b1b7221 */ /* 0x000fe20000000000 */
[----:B------:R-:W-:Y:S01]  /*1580*/  F2FP.BF16.F32.PACK_AB R13, R41, R38 ;  /* 0x00000026290d723e */ /* 0x000fe200000010ff */
[----:B-1----:R-:W-:Y:S01]  /*1590*/  IMAD.WIDE R2, R0, 0x2, R8 ;  /* 0x0000000200027825 */ /* 0x002fe200078e0208 */
[----:B------:R-:W-:-:S02]  /*15a0*/  F2FP.BF16.F32.PACK_AB R14, R43, R42 ;  /* 0x0000002a2b0e723e */ /* 0x000fc400000010ff */
[----:B------:R-:W-:Y:S01]  /*15b0*/  F2FP.BF16.F32.PACK_AB R16, R19, R16 ;  /* 0x000000101310723e */ /* 0x000fe200000010ff */
[--C-:B------:R-:W-:Y:S01]  /*15c0*/  IMAD.WIDE R10, R11, 0x2, R8.reuse ;  /* 0x000000020b0a7825 */ /* 0x100fe200078e0208 */
[----:B------:R-:W-:Y:S01]  /*15d0*/  F2FP.BF16.F32.PACK_AB R19, R23, R22 ;  /* 0x000000161713723e */ /* 0x000fe200000010ff */
[----:B------:R1:W-:Y:S01]  /*15e0*/  @P3 STG.E.128 desc[UR10][R2.64], R4 ;  /* 0x0000000402003986 */ /* 0x0003e2000c101d0a */
[----:B------:R-:W-:Y:S01]  /*15f0*/  F2FP.BF16.F32.PACK_AB R28, R29, R28 ;  /* 0x0000001c1d1c723e */ /* 0x000fe200000010ff */
[--C-:B------:R-:W-:Y:S01]  /*1600*/  IMAD.WIDE R20, R21, 0x2, R8.reuse ;  /* 0x0000000215147825 */ /* 0x100fe200078e0208 */
[----:B------:R-:W-:Y:S01]  /*1610*/  F2FP.BF16.F32.PACK_AB R29, R31, R30 ;  /* 0x0000001e1f1d723e */ /* 0x000fe200000010ff */
[----:B------:R1:W-:Y:S01]  /*1620*/  @P2 STG.E.128 desc[UR10][R10.64], R12 ;  /* 0x0000000c0a002986 */ /* 0x0003e2000c101d0a */
[----:B------:R-:W-:Y:S01]  /*1630*/  F2FP.BF16.F32.PACK_AB R30, R25, R24 ;  /* 0x00000018191e723e */ /* 0x000fe200000010ff */
[----:B------:R-:W-:Y:S01]  /*1640*/  VIADD R23, R0, 0x24000 ;  /* 0x0002400000177836 */ /* 0x000fe20000000000 */
[----:B------:R-:W-:Y:S01]  /*1650*/  F2FP.BF16.F32.PACK_AB R31, R27, R26 ;  /* 0x0000001a1b1f723e */ /* 0x000fe200000010ff */
[----:B------:R1:W-:Y:S02]  /*1660*/  @P1 STG.E.128 desc[UR10][R20.64], R16 ;  /* 0x0000001014001986 */ /* 0x0003e4000c101d0a */
[----:B------:R-:W-:Y:S01]  /*1670*/  IMAD.WIDE R8, R23, 0x2, R8 ;  /* 0x0000000217087825 */ /* 0x000fe200078e0208 */
[----:B------:R-:W-:Y:S06]  /*1680*/  @!P0 EXIT ;  /* 0x000000000000894d */ /* 0x000fec0003800000 */
[----:B------:R-:W-:Y:S01]  /*1690*/  STG.E.128 desc[UR10][R8.64], R28 ;  /* 0x0000001c08007986 */ /* 0x000fe2000c101d0a */
[----:B------:R-:W-:Y:S05]  /*16a0*/  EXIT ;  /* 0x000000000000794d */ /* 0x000fea0003800000 */
.L_x_1:
[----:B------:R-:W-:-:S00]  /*16b0*/  BRA `(.L_x_1) ;  /* 0xfffffffc00fc7947 */ /* 0x000fc0000383ffff */
[----:B------:R-:W-:-:S00]  /*16c0*/  NOP ;  /* 0x0000000000007918 */ /* 0x000fc00000000000 */
        /* <DEDUP_REMOVED lines=11> */
.L_x_2:


//--------------------- .nv.shared.triton_mm      --------------------------
	.section	.nv.shared.triton_mm,"aw",@nobits
	.sectionflags	@""
	.align	16
	.zero		1024


//--------------------- .nv.constant0.triton_mm   --------------------------
	.section	.nv.constant0.triton_mm,"a",@progbits
	.sectionflags	@""
	.align	4
.nv.constant0.triton_mm:
	.zero		564
